	.headerflags	@"EF_CUDA_TEXMODE_UNIFIED EF_CUDA_64BIT_ADDRESS EF_CUDA_ACCELERATORS EF_CUDA_SM90 EF_CUDA_VIRTUAL_SM(EF_CUDA_SM90)"
	.elftype	@"ET_EXEC"


//--------------------- .nv.info                  --------------------------
	.section	.nv.info,"",@"SHT_CUDA_INFO"
	.align	4


	//----- nvinfo : EIATTR_REGCOUNT
	.align		4
        /*0000*/ 	.byte	0x04, 0x2f
        /*0002*/ 	.short	(.L_1 - .L_0)
	.align		4
.L_0:
        /*0004*/ 	.word	index@(triton_poi_fused_convolution_div_relu_sub_4)
        /*0008*/ 	.word	0x00000020


	//----- nvinfo : EIATTR_MIN_STACK_SIZE
	.align		4
.L_1:
        /*000c*/ 	.byte	0x04, 0x12
        /*000e*/ 	.short	(.L_3 - .L_2)
	.align		4
.L_2:
        /*0010*/ 	.word	index@(triton_poi_fused_convolution_div_relu_sub_4)
        /*0014*/ 	.word	0x00000000


	//----- nvinfo : EIATTR_FRAME_SIZE
	.align		4
.L_3:
        /*0018*/ 	.byte	0x04, 0x11
        /*001a*/ 	.short	(.L_5 - .L_4)
	.align		4
.L_4:
        /*001c*/ 	.word	index@(triton_poi_fused_convolution_div_relu_sub_4)
        /*0020*/ 	.word	0x00000000


	//----- nvinfo : EIATTR_MIN_STACK_SIZE
	.align		4
.L_5:
        /*0024*/ 	.byte	0x04, 0x12
        /*0026*/ 	.short	(.L_7 - .L_6)
	.align		4
.L_6:
        /*0028*/ 	.word	index@(triton_poi_fused_convolution_div_relu_sub_4)
        /*002c*/ 	.word	0x00000000
.L_7:


//--------------------- .nv.info.triton_poi_fused_convolution_div_relu_sub_4 --------------------------
	.section	.nv.info.triton_poi_fused_convolution_div_relu_sub_4,"",@"SHT_CUDA_INFO"
	.sectionflags	@""
	.align	4


	//----- nvinfo : EIATTR_CUDA_API_VERSION
	.align		4
        /*0000*/ 	.byte	0x04, 0x37
        /*0002*/ 	.short	(.L_9 - .L_8)
.L_8:
        /*0004*/ 	.word	0x0000007c


	//----- nvinfo : EIATTR_KPARAM_INFO
	.align		4
.L_9:
        /*0008*/ 	.byte	0x04, 0x17
        /*000a*/ 	.short	(.L_11 - .L_10)
.L_10:
        /*000c*/ 	.word	0x00000000
        /*0010*/ 	.short	0x0004
        /*0012*/ 	.short	0x001c
        /*0014*/ 	.byte	0x00, 0xf0, 0x11, 0x00


	//----- nvinfo : EIATTR_KPARAM_INFO
	.align		4
.L_11:
        /*0018*/ 	.byte	0x04, 0x17
        /*001a*/ 	.short	(.L_13 - .L_12)
.L_12:
        /*001c*/ 	.word	0x00000000
        /*0020*/ 	.short	0x0003
        /*0022*/ 	.short	0x0018
        /*0024*/ 	.byte	0x00, 0xf0, 0x11, 0x00


	//----- nvinfo : EIATTR_KPARAM_INFO
	.align		4
.L_13:
        /*0028*/ 	.byte	0x04, 0x17
        /*002a*/ 	.short	(.L_15 - .L_14)
.L_14:
        /*002c*/ 	.word	0x00000000
        /*0030*/ 	.short	0x0002
        /*0032*/ 	.short	0x0010
        /*0034*/ 	.byte	0x00, 0xf4, 0x21, 0x00


	//----- nvinfo : EIATTR_KPARAM_INFO
	.align		4
.L_15:
        /*0038*/ 	.byte	0x04, 0x17
        /*003a*/ 	.short	(.L_17 - .L_16)
.L_16:
        /*003c*/ 	.word	0x00000000
        /*0040*/ 	.short	0x0001
        /*0042*/ 	.short	0x0008
        /*0044*/ 	.byte	0x00, 0xf4, 0x21, 0x00


	//----- nvinfo : EIATTR_KPARAM_INFO
	.align		4
.L_17:
        /*0048*/ 	.byte	0x04, 0x17
        /*004a*/ 	.short	(.L_19 - .L_18)
.L_18:
        /*004c*/ 	.word	0x00000000
        /*0050*/ 	.short	0x0000
        /*0052*/ 	.short	0x0000
        /*0054*/ 	.byte	0x00, 0xf4, 0x21, 0x00


	//----- nvinfo : EIATTR_SPARSE_MMA_MASK
	.align		4
.L_19:
        /*0058*/ 	.byte	0x03, 0x50
        /*005a*/ 	.short	0x0000


	//----- nvinfo : EIATTR_MAXREG_COUNT
	.align		4
        /*005c*/ 	.byte	0x03, 0x1b
        /*005e*/ 	.short	0x00ff


	//----- nvinfo : EIATTR_EXIT_INSTR_OFFSETS
	.align		4
        /*0060*/ 	.byte	0x04, 0x1c
        /*0062*/ 	.short	(.L_21 - .L_20)


	//   ....[0]....
.L_20:
        /*0064*/ 	.word	0x00000b90


	//   ....[1]....
        /*0068*/ 	.word	0x00000c20


	//----- nvinfo : EIATTR_REQNTID
	.align		4
.L_21:
        /*006c*/ 	.byte	0x04, 0x10
        /*006e*/ 	.short	(.L_23 - .L_22)
.L_22:
        /*0070*/ 	.word	0x00000100
        /*0074*/ 	.word	0x00000001
        /*0078*/ 	.word	0x00000001


	//----- nvinfo : EIATTR_CBANK_PARAM_SIZE
	.align		4
.L_23:
        /*007c*/ 	.byte	0x03, 0x19
        /*007e*/ 	.short	0x0020


	//----- nvinfo : EIATTR_PARAM_CBANK
	.align		4
        /*0080*/ 	.byte	0x04, 0x0a
        /*0082*/ 	.short	(.L_25 - .L_24)
	.align		4
.L_24:
        /*0084*/ 	.word	index@(.nv.constant0.triton_poi_fused_convolution_div_relu_sub_4)
        /*0088*/ 	.short	0x0210
        /*008a*/ 	.short	0x0020


	//----- nvinfo : EIATTR_SW_WAR
	.align		4
.L_25:
        /*008c*/ 	.byte	0x04, 0x36
        /*008e*/ 	.short	(.L_27 - .L_26)
.L_26:
        /*0090*/ 	.word	0x00000008
.L_27:


//--------------------- .nv.callgraph             --------------------------
	.section	.nv.callgraph,"",@"SHT_CUDA_CALLGRAPH"
	.align	4
	.sectionentsize	8
	.align		4
        /*0000*/ 	.word	0x00000000
	.align		4
        /*0004*/ 	.word	0xffffffff
	.align		4
        /*0008*/ 	.word	0x00000000
	.align		4
        /*000c*/ 	.word	0xfffffffe
	.align		4
        /*0010*/ 	.word	0x00000000
	.align		4
        /*0014*/ 	.word	0xfffffffd
	.align		4
        /*0018*/ 	.word	0x00000000
	.align		4
        /*001c*/ 	.word	0xfffffffc


//--------------------- .text.triton_poi_fused_convolution_div_relu_sub_4 --------------------------
	.section	.text.triton_poi_fused_convolution_div_relu_sub_4,"ax",@progbits
	.sectionflags	@"SHF_BARRIERS=1"
	.align	128
        .global         triton_poi_fused_convolution_div_relu_sub_4
        .type           triton_poi_fused_convolution_div_relu_sub_4,@function
        .size           triton_poi_fused_convolution_div_relu_sub_4,(.L_x_1 - triton_poi_fused_convolution_div_relu_sub_4)
        .other          triton_poi_fused_convolution_div_relu_sub_4,@"STO_CUDA_ENTRY STV_DEFAULT"
triton_poi_fused_convolution_div_relu_sub_4:
.text.triton_poi_fused_convolution_div_relu_sub_4:
[----:B------:R-:W0:Y:S01]  /*0000*/  LDC R1, c[0x0][0x28] ;  /* 0x00000a00ff017b82 */ /* 0x000e220000000800 */
[----:B------:R-:W1:Y:S07]  /*0010*/  S2R R27, SR_CTAID.Y ;  /* 0x00000000001b7919 */ /* 0x000e6e0000002600 */
[----:B------:R-:W2:Y:S01]  /*0020*/  LDC.64 R28, c[0x0][0x210] ;  /* 0x00008400ff1c7b82 */ /* 0x000ea20000000a00 */
[----:B------:R-:W-:Y:S01]  /*0030*/  ULDC.64 UR6, c[0x0][0x208] ;  /* 0x0000820000067ab9 */ /* 0x000fe20000000a00 */
[----:B------:R-:W-:Y:S01]  /*0040*/  CS2R R6, SRZ ;  /* 0x0000000000067805 */ /* 0x000fe2000001ff00 */
[----:B------:R-:W3:Y:S01]  /*0050*/  S2R R0, SR_TID.X ;  /* 0x0000000000007919 */ /* 0x000ee20000002100 */
[----:B------:R-:W-:-:S02]  /*0060*/  CS2R R8, SRZ ;  /* 0x0000000000087805 */ /* 0x000fc4000001ff00 */
[----:B------:R-:W-:Y:S01]  /*0070*/  CS2R R10, SRZ ;  /* 0x00000000000a7805 */ /* 0x000fe2000001ff00 */
[----:B------:R-:W4:Y:S01]  /*0080*/  S2R R25, SR_CTAID.X ;  /* 0x0000000000197919 */ /* 0x000f220000002500 */
[----:B-1----:R-:W-:Y:S02]  /*0090*/  IMAD.SHL.U32 R27, R27, 0x10, RZ ;  /* 0x000000101b1b7824 */ /* 0x002fe400078e00ff */
[----:B---3--:R-:W-:Y:S01]  /*00a0*/  IMAD.SHL.U32 R24, R0, 0x4, RZ ;  /* 0x0000000400187824 */ /* 0x008fe200078e00ff */
[----:B------:R-:W-:-:S04]  /*00b0*/  SHF.R.U32.HI R26, RZ, 0x2, R0 ;  /* 0x00000002ff1a7819 */ /* 0x000fc80000011600 */
[----:B------:R-:W-:Y:S02]  /*00c0*/  LOP3.LUT R2, R27, 0xc, R24, 0xf8, !PT ;  /* 0x0000000c1b027812 */ /* 0x000fe400078ef818 */
[----:B------:R-:W-:Y:S02]  /*00d0*/  SGXT.U32 R26, R26, 0x6 ;  /* 0x000000061a1a781a */ /* 0x000fe40000000000 */
[----:B------:R-:W-:Y:S02]  /*00e0*/  SHF.R.S32.HI R3, RZ, 0x1f, R2 ;  /* 0x0000001fff037819 */ /* 0x000fe40000011402 */
[----:B------:R-:W-:Y:S02]  /*00f0*/  ISETP.GE.AND P0, PT, R2, 0x100, PT ;  /* 0x000001000200780c */ /* 0x000fe40003f06270 */
[----:B------:R-:W-:Y:S02]  /*0100*/  LEA.HI R3, R3, R2, RZ, 0x6 ;  /* 0x0000000203037211 */ /* 0x000fe400078f30ff */
[----:B----4-:R-:W-:-:S02]  /*0110*/  PRMT R21, R26, 0x6540, R25 ;  /* 0x000065401a157816 */ /* 0x010fc40000000019 */
[C---:B------:R-:W-:Y:S01]  /*0120*/  LOP3.LUT R23, R3.reuse, 0xffffffc0, RZ, 0xc0, !PT ;  /* 0xffffffc003177812 */ /* 0x040fe200078ec0ff */
[----:B------:R-:W-:-:S04]  /*0130*/  IMAD.SHL.U32 R3, R3, 0x1000, RZ ;  /* 0x0000100003037824 */ /* 0x000fc800078e00ff */
[----:B------:R-:W-:Y:S01]  /*0140*/  IMAD.IADD R23, R2, 0x1, -R23 ;  /* 0x0000000102177824 */ /* 0x000fe200078e0a17 */
[----:B------:R-:W-:Y:S02]  /*0150*/  LOP3.LUT R4, R3, 0xfffc0000, RZ, 0xc0, !PT ;  /* 0xfffc000003047812 */ /* 0x000fe400078ec0ff */
[----:B------:R-:W1:Y:S03]  /*0160*/  LDC.64 R2, c[0x0][0x218] ;  /* 0x00008600ff027b82 */ /* 0x000e660000000a00 */
[----:B------:R-:W-:-:S04]  /*0170*/  IMAD.IADD R4, R23, 0x1, R4 ;  /* 0x0000000117047824 */ /* 0x000fc800078e0204 */
[----:B------:R-:W-:Y:S01]  /*0180*/  IMAD R21, R21, 0x40, R4 ;  /* 0x0000004015157824 */ /* 0x000fe200078e0204 */
[----:B------:R-:W-:Y:S02]  /*0190*/  CS2R R12, SRZ ;  /* 0x00000000000c7805 */ /* 0x000fe4000001ff00 */
[----:B------:R-:W-:Y:S02]  /*01a0*/  CS2R R14, SRZ ;  /* 0x00000000000e7805 */ /* 0x000fe4000001ff00 */
[----:B------:R-:W-:Y:S01]  /*01b0*/  CS2R R4, SRZ ;  /* 0x0000000000047805 */ /* 0x000fe2000001ff00 */
[C---:B------:R-:W-:Y:S02]  /*01c0*/  VIADD R20, R21.reuse, 0x2000 ;  /* 0x0000200015147836 */ /* 0x040fe40000000000 */
[C---:B------:R-:W-:Y:S02]  /*01d0*/  VIADD R19, R21.reuse, 0x1000 ;  /* 0x0000100015137836 */ /* 0x040fe40000000000 */
[----:B--2---:R-:W-:-:S04]  /*01e0*/  IMAD.WIDE R16, R21, 0x4, R28 ;  /* 0x0000000415107825 */ /* 0x004fc800078e021c */
[----:B------:R-:W-:Y:S01]  /*01f0*/  VIADD R22, R21, 0x3000 ;  /* 0x0000300015167836 */ /* 0x000fe20000000000 */
[----:B------:R-:W2:Y:S01]  /*0200*/  @!P0 LDG.E.EL.128 R4, desc[UR6][R16.64] ;  /* 0x0000000610048981 */ /* 0x000ea2000c2e1d00 */
[----:B------:R-:W-:-:S04]  /*0210*/  IMAD.WIDE R20, R20, 0x4, R28 ;  /* 0x0000000414147825 */ /* 0x000fc800078e021c */
[--C-:B------:R-:W-:Y:S01]  /*0220*/  IMAD.WIDE R18, R19, 0x4, R28.reuse ;  /* 0x0000000413127825 */ /* 0x100fe200078e021c */
[----:B------:R3:W4:Y:S03]  /*0230*/  @!P0 LDG.E.EL.128 R12, desc[UR6][R20.64] ;  /* 0x00000006140c8981 */ /* 0x000726000c2e1d00 */
[----:B------:R-:W-:Y:S01]  /*0240*/  IMAD.WIDE R28, R22, 0x4, R28 ;  /* 0x00000004161c7825 */ /* 0x000fe200078e021c */
[----:B------:R5:W2:Y:S03]  /*0250*/  @!P0 LDG.E.EL.128 R8, desc[UR6][R18.64] ;  /* 0x0000000612088981 */ /* 0x000aa6000c2e1d00 */
[----:B-1----:R-:W-:Y:S01]  /*0260*/  IMAD.WIDE R2, R23, 0x4, R2 ;  /* 0x0000000417027825 */ /* 0x002fe200078e0202 */
[----:B------:R-:W-:Y:S02]  /*0270*/  CS2R R22, SRZ ;  /* 0x0000000000167805 */ /* 0x000fe4000001ff00 */
[----:B---3--:R-:W-:-:S02]  /*0280*/  CS2R R20, SRZ ;  /* 0x0000000000147805 */ /* 0x008fc4000001ff00 */
[----:B------:R-:W-:Y:S02]  /*0290*/  CS2R R16, SRZ ;  /* 0x0000000000107805 */ /* 0x000fe4000001ff00 */
[----:B0----5:R-:W-:Y:S02]  /*02a0*/  CS2R R18, SRZ ;  /* 0x0000000000127805 */ /* 0x021fe4000001ff00 */
[----:B------:R0:W2:Y:S04]  /*02b0*/  @!P0 LDG.E.EL.128 R20, desc[UR6][R2.64] ;  /* 0x0000000602148981 */ /* 0x0000a8000c2e1d00 */
[----:B------:R-:W3:Y:S01]  /*02c0*/  @!P0 LDG.E.EL.128 R16, desc[UR6][R28.64] ;  /* 0x000000061c108981 */ /* 0x000ee2000c2e1d00 */
[----:B------:R-:W-:-:S04]  /*02d0*/  SHF.R.U32.HI R0, RZ, 0x6, R0 ;  /* 0x00000006ff007819 */ /* 0x000fc80000011600 */
[----:B------:R-:W-:-:S04]  /*02e0*/  SGXT.U32 R0, R0, 0x2 ;  /* 0x000000020000781a */ /* 0x000fc80000000000 */
[----:B------:R-:W-:Y:S02]  /*02f0*/  LOP3.LUT R0, R27, R0, RZ, 0xfc, !PT ;  /* 0x000000001b007212 */ /* 0x000fe400078efcff */
[----:B------:R-:W0:Y:S01]  /*0300*/  S2R R27, SR_TID.X ;  /* 0x00000000001b7919 */ /* 0x000e220000002100 */
[----:B------:R-:W1:Y:S01]  /*0310*/  S2UR UR5, SR_CgaCtaId ;  /* 0x00000000000579c3 */ /* 0x000e620000008800 */
[----:B------:R-:W-:Y:S02]  /*0320*/  UMOV UR4, 0x400 ;  /* 0x0000040000047882 */ /* 0x000fe40000000000 */
[----:B-1----:R-:W-:Y:S01]  /*0330*/  UPRMT UR4, UR5, 0x654, UR4 ;  /* 0x0000065405047896 */ /* 0x002fe20008000004 */
[----:B0-----:R-:W-:-:S05]  /*0340*/  IMAD.SHL.U32 R3, R27, 0x400, RZ ;  /* 0x000004001b037824 */ /* 0x001fca00078e00ff */
[----:B------:R-:W-:-:S04]  /*0350*/  LOP3.LUT R3, R3, 0xc00, RZ, 0xc0, !PT ;  /* 0x00000c0003037812 */ /* 0x000fc800078ec0ff */
[----:B------:R-:W-:Y:S01]  /*0360*/  LOP3.LUT R2, R3, 0x100, RZ, 0xfc, !PT ;  /* 0x0000010003027812 */ /* 0x000fe200078efcff */
[----:B------:R-:W-:Y:S01]  /*0370*/  IMAD.SHL.U32 R27, R27, 0x4, RZ ;  /* 0x000000041b1b7824 */ /* 0x000fe200078e00ff */
[----:B------:R-:W-:-:S04]  /*0380*/  LOP3.LUT R24, R24, 0xfc, RZ, 0xc0, !PT ;  /* 0x000000fc18187812 */ /* 0x000fc800078ec0ff */
[----:B------:R-:W-:Y:S02]  /*0390*/  PRMT R25, R24, 0x6540, R25 ;  /* 0x0000654018197816 */ /* 0x000fe40000000019 */
[C---:B--2---:R-:W-:Y:S01]  /*03a0*/  FSETP.GEU.AND P4, PT, R20.reuse, -R4, PT ;  /* 0x800000041400720b */ /* 0x044fe20003f8e000 */
[C---:B------:R-:W-:Y:S01]  /*03b0*/  FADD R4, R20.reuse, R4 ;  /* 0x0000000414047221 */ /* 0x040fe20000000000 */
[C---:B----4-:R-:W-:Y:S01]  /*03c0*/  FSETP.GEU.AND P3, PT, R20.reuse, -R12, PT ;  /* 0x8000000c1400720b */ /* 0x050fe20003f6e000 */
[C---:B------:R-:W-:Y:S01]  /*03d0*/  FADD R12, R20.reuse, R12 ;  /* 0x0000000c140c7221 */ /* 0x040fe20000000000 */
[C---:B------:R-:W-:Y:S01]  /*03e0*/  FSETP.GEU.AND P5, PT, R21.reuse, -R9, PT ;  /* 0x800000091500720b */ /* 0x040fe20003fae000 */
[C---:B------:R-:W-:Y:S01]  /*03f0*/  FADD R9, R21.reuse, R9 ;  /* 0x0000000915097221 */ /* 0x040fe20000000000 */
[C---:B------:R-:W-:Y:S01]  /*0400*/  FSETP.GEU.AND P6, PT, R21.reuse, -R13, PT ;  /* 0x8000000d1500720b */ /* 0x040fe20003fce000 */
[----:B------:R-:W-:Y:S01]  /*0410*/  FADD R13, R21, R13 ;  /* 0x0000000d150d7221 */ /* 0x000fe20000000000 */
[C---:B------:R-:W-:Y:S01]  /*0420*/  FSETP.GEU.AND P2, PT, R20.reuse, -R8, PT ;  /* 0x800000081400720b */ /* 0x040fe20003f4e000 */
[----:B------:R-:W-:Y:S01]  /*0430*/  FADD R8, R20, R8 ;  /* 0x0000000814087221 */ /* 0x000fe20000000000 */
[----:B------:R-:W-:-:S02]  /*0440*/  FSEL R4, R4, RZ, P4 ;  /* 0x000000ff04047208 */ /* 0x000fc40002000000 */
[----:B------:R-:W-:Y:S02]  /*0450*/  FSEL R12, R12, RZ, P3 ;  /* 0x000000ff0c0c7208 */ /* 0x000fe40001800000 */
[C---:B------:R-:W-:Y:S01]  /*0460*/  FSETP.GEU.AND P4, PT, R22.reuse, -R10, PT ;  /* 0x8000000a1600720b */ /* 0x040fe20003f8e000 */
[----:B------:R-:W-:Y:S01]  /*0470*/  FADD R10, R22, R10 ;  /* 0x0000000a160a7221 */ /* 0x000fe20000000000 */
[----:B------:R-:W-:Y:S02]  /*0480*/  FSEL R9, R9, RZ, P5 ;  /* 0x000000ff09097208 */ /* 0x000fe40002800000 */
[----:B------:R-:W-:Y:S02]  /*0490*/  FSEL R13, R13, RZ, P6 ;  /* 0x000000ff0d0d7208 */ /* 0x000fe40003000000 */
[C---:B---3--:R-:W-:Y:S01]  /*04a0*/  FSETP.GEU.AND P1, PT, R20.reuse, -R16, PT ;  /* 0x800000101400720b */ /* 0x048fe20003f2e000 */
[----:B------:R-:W-:Y:S01]  /*04b0*/  FADD R16, R20, R16 ;  /* 0x0000001014107221 */ /* 0x000fe20000000000 */
[C---:B------:R-:W-:Y:S01]  /*04c0*/  FSETP.GEU.AND P3, PT, R22.reuse, -R6, PT ;  /* 0x800000061600720b */ /* 0x040fe20003f6e000 */
[C---:B------:R-:W-:Y:S01]  /*04d0*/  FADD R6, R22.reuse, R6 ;  /* 0x0000000616067221 */ /* 0x040fe20000000000 */
[C---:B------:R-:W-:Y:S01]  /*04e0*/  FSETP.GEU.AND P5, PT, R22.reuse, -R14, PT ;  /* 0x8000000e1600720b */ /* 0x040fe20003fae000 */
[C---:B------:R-:W-:Y:S01]  /*04f0*/  FADD R14, R22.reuse, R14 ;  /* 0x0000000e160e7221 */ /* 0x040fe20000000000 */
[C---:B------:R-:W-:Y:S01]  /*0500*/  FSETP.GEU.AND P6, PT, R22.reuse, -R18, PT ;  /* 0x800000121600720b */ /* 0x040fe20003fce000 */
[----:B------:R-:W-:Y:S01]  /*0510*/  FADD R18, R22, R18 ;  /* 0x0000001216127221 */ /* 0x000fe20000000000 */
[----:B------:R-:W-:-:S02]  /*0520*/  FSEL R8, R8, RZ, P2 ;  /* 0x000000ff08087208 */ /* 0x000fc40001000000 */
[C---:B------:R-:W-:Y:S01]  /*0530*/  FSETP.GEU.AND P0, PT, R21.reuse, -R5, PT ;  /* 0x800000051500720b */ /* 0x040fe20003f0e000 */
[C---:B------:R-:W-:Y:S01]  /*0540*/  FADD R5, R21.reuse, R5 ;  /* 0x0000000515057221 */ /* 0x040fe20000000000 */
[C---:B------:R-:W-:Y:S01]  /*0550*/  FSETP.GEU.AND P2, PT, R21.reuse, -R17, PT ;  /* 0x800000111500720b */ /* 0x040fe20003f4e000 */
[----:B------:R-:W-:Y:S01]  /*0560*/  FADD R17, R21, R17 ;  /* 0x0000001115117221 */ /* 0x000fe20000000000 */
[C---:B------:R-:W-:Y:S02]  /*0570*/  LOP3.LUT R20, R3.reuse, R26, RZ, 0xfc, !PT ;  /* 0x0000001a03147212 */ /* 0x040fe400078efcff */
[C---:B------:R-:W-:Y:S02]  /*0580*/  LOP3.LUT R22, R3.reuse, 0x200, RZ, 0xfc, !PT ;  /* 0x0000020003167812 */ /* 0x040fe400078efcff */
[C---:B------:R-:W-:Y:S02]  /*0590*/  LOP3.LUT R26, R3.reuse, 0x300, RZ, 0xfc, !PT ;  /* 0x00000300031a7812 */ /* 0x040fe400078efcff */
[----:B------:R-:W-:-:S02]  /*05a0*/  LEA.HI R21, R3, UR4, RZ, 0x1a ;  /* 0x0000000403157c11 */ /* 0x000fc4000f8fd0ff */
[----:B------:R-:W-:Y:S02]  /*05b0*/  LEA.HI R3, R2, UR4, RZ, 0x1a ;  /* 0x0000000402037c11 */ /* 0x000fe4000f8fd0ff */
[----:B------:R-:W-:Y:S02]  /*05c0*/  FSEL R10, R10, RZ, P4 ;  /* 0x000000ff0a0a7208 */ /* 0x000fe40002000000 */
[----:B------:R-:W-:Y:S02]  /*05d0*/  LEA.HI R29, R22, UR4, RZ, 0x1a ;  /* 0x00000004161d7c11 */ /* 0x000fe4000f8fd0ff */
[C---:B------:R-:W-:Y:S01]  /*05e0*/  FSETP.GEU.AND P4, PT, R23.reuse, -R7, PT ;  /* 0x800000071700720b */ /* 0x040fe20003f8e000 */
[----:B------:R-:W-:Y:S01]  /*05f0*/  FADD R7, R23, R7 ;  /* 0x0000000717077221 */ /* 0x000fe20000000000 */
[----:B------:R-:W-:Y:S01]  /*0600*/  LEA.HI R26, R26, UR4, RZ, 0x1a ;  /* 0x000000041a1a7c11 */ /* 0x000fe2000f8fd0ff */
[C---:B------:R-:W-:Y:S01]  /*0610*/  IMAD R21, R20.reuse, 0x4, R21 ;  /* 0x0000000414157824 */ /* 0x040fe200078e0215 */
[----:B------:R-:W-:Y:S01]  /*0620*/  FSEL R5, R5, RZ, P0 ;  /* 0x000000ff05057208 */ /* 0x000fe20000000000 */
[C---:B------:R-:W-:Y:S01]  /*0630*/  IMAD R2, R20.reuse, 0x4, R3 ;  /* 0x0000000414027824 */ /* 0x040fe200078e0203 */
[----:B------:R-:W-:Y:S01]  /*0640*/  FSETP.GEU.AND P0, PT, R23, -R11, PT ;  /* 0x8000000b1700720b */ /* 0x000fe20003f0e000 */
[----:B------:R-:W-:-:S02]  /*0650*/  IMAD R3, R20, 0x4, R29 ;  /* 0x0000000414037824 */ /* 0x000fc400078e021d */
[----:B------:R-:W-:Y:S01]  /*0660*/  FADD R11, R23, R11 ;  /* 0x0000000b170b7221 */ /* 0x000fe20000000000 */
[----:B------:R-:W-:Y:S01]  /*0670*/  FSEL R6, R6, RZ, P3 ;  /* 0x000000ff06067208 */ /* 0x000fe20001800000 */
[----:B------:R-:W-:Y:S01]  /*0680*/  IMAD R20, R20, 0x4, R26 ;  /* 0x0000000414147824 */ /* 0x000fe200078e021a */
[----:B------:R-:W-:Y:S01]  /*0690*/  FSEL R7, R7, RZ, P4 ;  /* 0x000000ff07077208 */ /* 0x000fe20002000000 */
[----:B------:R0:W-:Y:S01]  /*06a0*/  STS [R21], R4 ;  /* 0x0000000415007388 */ /* 0x0001e20000000800 */
[C---:B------:R-:W-:Y:S01]  /*06b0*/  FSETP.GEU.AND P3, PT, R23.reuse, -R15, PT ;  /* 0x8000000f1700720b */ /* 0x040fe20003f6e000 */
[----:B------:R-:W-:Y:S01]  /*06c0*/  FADD R15, R23, R15 ;  /* 0x0000000f170f7221 */ /* 0x000fe20000000000 */
[----:B------:R-:W-:Y:S01]  /*06d0*/  FSEL R11, R11, RZ, P0 ;  /* 0x000000ff0b0b7208 */ /* 0x000fe20000000000 */
[----:B------:R1:W-:Y:S01]  /*06e0*/  STS [R2+0x400], R5 ;  /* 0x0004000502007388 */ /* 0x0003e20000000800 */
[----:B------:R-:W-:-:S03]  /*06f0*/  FSETP.GEU.AND P0, PT, R23, -R19, PT ;  /* 0x800000131700720b */ /* 0x000fc60003f0e000 */
[----:B------:R2:W-:Y:S01]  /*0700*/  STS [R3+0x800], R6 ;  /* 0x0008000603007388 */ /* 0x0005e20000000800 */
[----:B------:R-:W-:Y:S01]  /*0710*/  FADD R19, R23, R19 ;  /* 0x0000001317137221 */ /* 0x000fe20000000000 */
[----:B------:R-:W-:Y:S02]  /*0720*/  FSEL R14, R14, RZ, P5 ;  /* 0x000000ff0e0e7208 */ /* 0x000fe40002800000 */
[----:B------:R-:W-:Y:S01]  /*0730*/  STS [R20+0xc00], R7 ;  /* 0x000c000714007388 */ /* 0x000fe20000000800 */
[----:B------:R-:W-:-:S03]  /*0740*/  FSEL R15, R15, RZ, P3 ;  /* 0x000000ff0f0f7208 */ /* 0x000fc60001800000 */
[----:B------:R3:W-:Y:S01]  /*0750*/  STS [R21+0x100], R8 ;  /* 0x0001000815007388 */ /* 0x0007e20000000800 */
[----:B0-----:R-:W-:-:S03]  /*0760*/  FSEL R4, R16, RZ, P1 ;  /* 0x000000ff10047208 */ /* 0x001fc60000800000 */
[----:B------:R-:W-:Y:S01]  /*0770*/  STS [R2+0x500], R9 ;  /* 0x0005000902007388 */ /* 0x000fe20000000800 */
[----:B------:R-:W-:-:S03]  /*0780*/  FSEL R17, R17, RZ, P2 ;  /* 0x000000ff11117208 */ /* 0x000fc60001000000 */
[----:B------:R-:W-:Y:S01]  /*0790*/  STS [R3+0x900], R10 ;  /* 0x0009000a03007388 */ /* 0x000fe20000000800 */
[----:B------:R-:W-:-:S03]  /*07a0*/  FSEL R18, R18, RZ, P6 ;  /* 0x000000ff12127208 */ /* 0x000fc60003000000 */
[----:B------:R-:W-:Y:S01]  /*07b0*/  STS [R20+0xd00], R11 ;  /* 0x000d000b14007388 */ /* 0x000fe20000000800 */
[----:B------:R-:W-:-:S03]  /*07c0*/  FSEL R19, R19, RZ, P0 ;  /* 0x000000ff13137208 */ /* 0x000fc60000000000 */
[----:B------:R-:W-:Y:S04]  /*07d0*/  STS [R21+0x200], R12 ;  /* 0x0002000c15007388 */ /* 0x000fe80000000800 */
[----:B------:R-:W-:Y:S04]  /*07e0*/  STS [R2+0x600], R13 ;  /* 0x0006000d02007388 */ /* 0x000fe80000000800 */
[----:B------:R-:W-:Y:S04]  /*07f0*/  STS [R3+0xa00], R14 ;  /* 0x000a000e03007388 */ /* 0x000fe80000000800 */
[----:B------:R-:W-:Y:S01]  /*0800*/  STS [R20+0xe00], R15 ;  /* 0x000e000f14007388 */ /* 0x000fe20000000800 */
[----:B------:R-:W-:-:S03]  /*0810*/  LOP3.LUT R16, R27, 0x3fc, RZ, 0xc0, !PT ;  /* 0x000003fc1b107812 */ /* 0x000fc600078ec0ff */
[----:B------:R0:W-:Y:S04]  /*0820*/  STS [R21+0x300], R4 ;  /* 0x0003000415007388 */ /* 0x0001e80000000800 */
[----:B------:R4:W-:Y:S04]  /*0830*/  STS [R2+0x700], R17 ;  /* 0x0007001102007388 */ /* 0x0009e80000000800 */
[----:B------:R5:W-:Y:S04]  /*0840*/  STS [R3+0xb00], R18 ;  /* 0x000b001203007388 */ /* 0x000be80000000800 */
[----:B------:R-:W-:Y:S01]  /*0850*/  STS [R20+0xf00], R19 ;  /* 0x000f001314007388 */ /* 0x000fe20000000800 */
[----:B-1----:R-:W-:-:S02]  /*0860*/  LOP3.LUT R5, R16, 0x400, RZ, 0xfc, !PT ;  /* 0x0000040010057812 */ /* 0x002fc400078efcff */
[----:B--2---:R-:W-:Y:S02]  /*0870*/  LOP3.LUT R6, R16, 0x800, RZ, 0xfc, !PT ;  /* 0x0000080010067812 */ /* 0x004fe400078efcff */
[----:B---3--:R-:W-:Y:S02]  /*0880*/  SHF.R.U32.HI R8, RZ, 0x8, R27 ;  /* 0x00000008ff087819 */ /* 0x008fe4000001161b */
[----:B------:R-:W-:Y:S02]  /*0890*/  SHF.R.U32.HI R5, RZ, 0x6, R5 ;  /* 0x00000006ff057819 */ /* 0x000fe40000011605 */
[----:B------:R-:W-:Y:S02]  /*08a0*/  SHF.R.U32.HI R7, RZ, 0x6, R6 ;  /* 0x00000006ff077819 */ /* 0x000fe40000011606 */
[----:B0-----:R-:W-:Y:S02]  /*08b0*/  SGXT.U32 R4, R8, 0x2 ;  /* 0x000000020804781a */ /* 0x001fe40000000000 */
[----:B------:R-:W-:-:S02]  /*08c0*/  LOP3.LUT R6, R5, 0x1c, RZ, 0xc0, !PT ;  /* 0x0000001c05067812 */ /* 0x000fc400078ec0ff */
[----:B------:R-:W-:Y:S02]  /*08d0*/  LOP3.LUT R8, R7, 0x2c, RZ, 0xc0, !PT ;  /* 0x0000002c07087812 */ /* 0x000fe400078ec0ff */
[----:B------:R-:W-:Y:S01]  /*08e0*/  LEA R5, R4, UR4, 0x2 ;  /* 0x0000000404057c11 */ /* 0x000fe2000f8e10ff */
[----:B------:R-:W-:Y:S01]  /*08f0*/  VIADD R7, R6, UR4 ;  /* 0x0000000406077c36 */ /* 0x000fe20008000000 */
[----:B----4-:R-:W-:Y:S01]  /*0900*/  LOP3.LUT R2, R4, 0x3fc, R27, 0xf8, !PT ;  /* 0x000003fc04027812 */ /* 0x010fe200078ef81b */
[----:B------:R-:W-:Y:S02]  /*0910*/  VIADD R9, R8, UR4 ;  /* 0x0000000408097c36 */ /* 0x000fe40008000000 */
[----:B------:R-:W-:Y:S01]  /*0920*/  IMAD R17, R16, 0x4, R5 ;  /* 0x0000000410117824 */ /* 0x000fe200078e0205 */
[----:B------:R-:W-:Y:S01]  /*0930*/  BAR.SYNC.DEFER_BLOCKING 0x0 ;  /* 0x0000000000007b1d */ /* 0x000fe20000010000 */
[----:B------:R-:W-:Y:S01]  /*0940*/  LEA R2, R2, UR4, 0x2 ;  /* 0x0000000402027c11 */ /* 0x000fe2000f8e10ff */
[----:B-----5:R-:W-:-:S02]  /*0950*/  IMAD R18, R16, 0x4, R7 ;  /* 0x0000000410127824 */ /* 0x020fc400078e0207 */
[C---:B------:R-:W-:Y:S02]  /*0960*/  IMAD R21, R16.reuse, 0x4, R9 ;  /* 0x0000000410157824 */ /* 0x040fe400078e0209 */
[----:B------:R0:W-:Y:S04]  /*0970*/  LDS R4, [R2] ;  /* 0x0000000002047984 */ /* 0x0001e80000000800 */
[----:B------:R-:W-:Y:S04]  /*0980*/  LDS R5, [R17+0x4] ;  /* 0x0000040011057984 */ /* 0x000fe80000000800 */
[----:B------:R-:W-:Y:S01]  /*0990*/  LDS R6, [R17+0x8] ;  /* 0x0000080011067984 */ /* 0x000fe20000000800 */
[----:B0-----:R-:W0:Y:S03]  /*09a0*/  LDC.64 R2, c[0x0][0x220] ;  /* 0x00008800ff027b82 */ /* 0x001e260000000a00 */
[----:B------:R1:W2:Y:S04]  /*09b0*/  LDS R7, [R17+0xc] ;  /* 0x00000c0011077984 */ /* 0x0002a80000000800 */
[----:B------:R-:W-:Y:S04]  /*09c0*/  LDS R8, [R18+0x1000] ;  /* 0x0010000012087984 */ /* 0x000fe80000000800 */
[----:B------:R-:W-:Y:S04]  /*09d0*/  LDS R9, [R18+0x1004] ;  /* 0x0010040012097984 */ /* 0x000fe80000000800 */
[----:B------:R-:W-:Y:S04]  /*09e0*/  LDS R10, [R18+0x1008] ;  /* 0x00100800120a7984 */ /* 0x000fe80000000800 */
[----:B------:R3:W4:Y:S04]  /*09f0*/  LDS R11, [R18+0x100c] ;  /* 0x00100c00120b7984 */ /* 0x0007280000000800 */
[----:B------:R-:W-:Y:S04]  /*0a00*/  LDS R12, [R21+0x2000] ;  /* 0x00200000150c7984 */ /* 0x000fe80000000800 */
[----:B------:R-:W-:Y:S04]  /*0a10*/  LDS R13, [R21+0x2004] ;  /* 0x00200400150d7984 */ /* 0x000fe80000000800 */
[----:B------:R-:W-:Y:S04]  /*0a20*/  LDS R14, [R21+0x2008] ;  /* 0x00200800150e7984 */ /* 0x000fe80000000800 */
[----:B------:R5:W4:Y:S01]  /*0a30*/  LDS R15, [R21+0x200c] ;  /* 0x00200c00150f7984 */ /* 0x000b220000000800 */
[----:B-1----:R-:W-:-:S02]  /*0a40*/  LOP3.LUT R17, R16, 0xc00, RZ, 0xfc, !PT ;  /* 0x00000c0010117812 */ /* 0x002fc400078efcff */
[C---:B---3--:R-:W-:Y:S02]  /*0a50*/  LOP3.LUT R18, R0.reuse, 0x4, RZ, 0xfc, !PT ;  /* 0x0000000400127812 */ /* 0x048fe400078efcff */
[----:B------:R-:W-:Y:S02]  /*0a60*/  SHF.R.U32.HI R22, RZ, 0x6, R17 ;  /* 0x00000006ff167819 */ /* 0x000fe40000011611 */
[C---:B------:R-:W-:Y:S02]  /*0a70*/  LOP3.LUT R20, R0.reuse, 0x8, RZ, 0xfc, !PT ;  /* 0x0000000800147812 */ /* 0x040fe400078efcff */
[C---:B------:R-:W-:Y:S02]  /*0a80*/  LOP3.LUT R17, R0.reuse, 0xc, RZ, 0xfc, !PT ;  /* 0x0000000c00117812 */ /* 0x040fe400078efcff */
[----:B------:R-:W-:Y:S02]  /*0a90*/  ISETP.GE.AND P1, PT, R0, 0x100, PT ;  /* 0x000001000000780c */ /* 0x000fe40003f26270 */
[----:B------:R-:W-:-:S02]  /*0aa0*/  ISETP.GE.AND P2, PT, R18, 0x100, PT ;  /* 0x000001001200780c */ /* 0x000fc40003f46270 */
[----:B------:R-:W-:Y:S01]  /*0ab0*/  ISETP.GE.AND P3, PT, R20, 0x100, PT ;  /* 0x000001001400780c */ /* 0x000fe20003f66270 */
[--C-:B------:R-:W-:Y:S01]  /*0ac0*/  IMAD R19, R0, 0x1000, R25.reuse ;  /* 0x0000100000137824 */ /* 0x100fe200078e0219 */
[----:B------:R-:W-:Y:S01]  /*0ad0*/  ISETP.GE.AND P0, PT, R17, 0x100, PT ;  /* 0x000001001100780c */ /* 0x000fe20003f06270 */
[--C-:B-----5:R-:W-:Y:S01]  /*0ae0*/  IMAD R21, R18, 0x1000, R25.reuse ;  /* 0x0000100012157824 */ /* 0x120fe200078e0219 */
[----:B------:R-:W-:Y:S01]  /*0af0*/  LOP3.LUT R22, R22, 0x3c, RZ, 0xc0, !PT ;  /* 0x0000003c16167812 */ /* 0x000fe200078ec0ff */
[----:B------:R-:W-:Y:S02]  /*0b00*/  IMAD R23, R20, 0x1000, R25 ;  /* 0x0000100014177824 */ /* 0x000fe400078e0219 */
[----:B0-----:R-:W-:-:S04]  /*0b10*/  IMAD.WIDE R18, R19, 0x4, R2 ;  /* 0x0000000413127825 */ /* 0x001fc800078e0202 */
[----:B------:R-:W-:Y:S02]  /*0b20*/  VIADD R17, R22, UR4 ;  /* 0x0000000416117c36 */ /* 0x000fe40008000000 */
[--C-:B------:R-:W-:Y:S01]  /*0b30*/  IMAD.WIDE R20, R21, 0x4, R2.reuse ;  /* 0x0000000415147825 */ /* 0x100fe200078e0202 */
[----:B--2---:R0:W-:Y:S03]  /*0b40*/  @!P1 STG.E.128 desc[UR6][R18.64], R4 ;  /* 0x0000000412009986 */ /* 0x0041e6000c101d06 */
[----:B------:R-:W-:Y:S01]  /*0b50*/  IMAD.WIDE R22, R23, 0x4, R2 ;  /* 0x0000000417167825 */ /* 0x000fe200078e0202 */
[----:B----4-:R0:W-:Y:S03]  /*0b60*/  @!P2 STG.E.128 desc[UR6][R20.64], R8 ;  /* 0x000000081400a986 */ /* 0x0101e6000c101d06 */
[----:B------:R-:W-:Y:S01]  /*0b70*/  IMAD R17, R16, 0x4, R17 ;  /* 0x0000000410117824 */ /* 0x000fe200078e0211 */
[----:B------:R0:W-:Y:S02]  /*0b80*/  @!P3 STG.E.128 desc[UR6][R22.64], R12 ;  /* 0x0000000c1600b986 */ /* 0x0001e4000c101d06 */
[----:B0-----:R-:W-:Y:S05]  /*0b90*/  @P0 EXIT ;  /* 0x000000000000094d */ /* 0x001fea0003800000 */
[----:B0-----:R-:W-:Y:S01]  /*0ba0*/  LDS R4, [R17+0x3000] ;  /* 0x0030000011047984 */ /* 0x001fe20000000800 */
[----:B------:R-:W-:-:S03]  /*0bb0*/  LOP3.LUT R0, R0, 0xc, RZ, 0xfc, !PT ;  /* 0x0000000c00007812 */ /* 0x000fc600078efcff */
[----:B------:R-:W-:Y:S02]  /*0bc0*/  LDS R5, [R17+0x3004] ;  /* 0x0030040011057984 */ /* 0x000fe40000000800 */
[----:B------:R-:W-:Y:S02]  /*0bd0*/  IMAD R25, R0, 0x1000, R25 ;  /* 0x0000100000197824 */ /* 0x000fe400078e0219 */
[----:B------:R-:W-:Y:S02]  /*0be0*/  LDS R6, [R17+0x3008] ;  /* 0x0030080011067984 */ /* 0x000fe40000000800 */
[----:B------:R-:W-:Y:S02]  /*0bf0*/  IMAD.WIDE R2, R25, 0x4, R2 ;  /* 0x0000000419027825 */ /* 0x000fe400078e0202 */
[----:B------:R-:W0:Y:S04]  /*0c00*/  LDS R7, [R17+0x300c] ;  /* 0x00300c0011077984 */ /* 0x000e280000000800 */
[----:B0-----:R-:W-:Y:S01]  /*0c10*/  STG.E.128 desc[UR6][R2.64], R4 ;  /* 0x0000000402007986 */ /* 0x001fe2000c101d06 */
[----:B------:R-:W-:Y:S05]  /*0c20*/  EXIT ;  /* 0x000000000000794d */ /* 0x000fea0003800000 */
.L_x_0:
[----:B------:R-:W-:-:S00]  /*0c30*/  BRA `(.L_x_0) ;  /* 0xfffffffc00fc7947 */ /* 0x000fc0000383ffff */
[----:B------:R-:W-:-:S00]  /*0c40*/  NOP ;  /* 0x0000000000007918 */ /* 0x000fc00000000000 */
        /* <DEDUP_REMOVED lines=11> */
.L_x_1:


//--------------------- .nv.shared.triton_poi_fused_convolution_div_relu_sub_4 --------------------------
	.section	.nv.shared.triton_poi_fused_convolution_div_relu_sub_4,"aw",@nobits
	.sectionflags	@""
	.align	16
	.zero		1024


//--------------------- .nv.constant0.triton_poi_fused_convolution_div_relu_sub_4 --------------------------
	.section	.nv.constant0.triton_poi_fused_convolution_div_relu_sub_4,"a",@progbits
	.sectionflags	@""
	.align	4
.nv.constant0.triton_poi_fused_convolution_div_relu_sub_4:
	.zero		560
